//
// Generated by NVIDIA NVVM Compiler
//
// Compiler Build ID: CL-36424714
// Cuda compilation tools, release 13.0, V13.0.88
// Based on NVVM 20.0.0
//

.version 9.0
.target sm_100
.address_size 64

	// .globl	_Z22printBlockIndexFromEndv
.extern .func  (.param .b32 func_retval0) vprintf
(
	.param .b64 vprintf_param_0,
	.param .b64 vprintf_param_1
)
;
.global .align 1 .b8 $str[33] = {84, 104, 114, 101, 97, 100, 32, 37, 100, 32, 105, 110, 32, 98, 108, 111, 99, 107, 32, 37, 100, 32, 112, 114, 105, 110, 116, 115, 32, 37, 100, 10};

.visible .entry _Z22printBlockIndexFromEndv()
{
	.local .align 8 .b8 	__local_depot0[16];
	.reg .b64 	%SP;
	.reg .b64 	%SPL;
	.reg .b32 	%r<8>;
	.reg .b64 	%rd<5>;

	mov.u64 	%SPL, __local_depot0;
	cvta.local.u64 	%SP, %SPL;
	add.u64 	%rd1, %SP, 0;
	add.u64 	%rd2, %SPL, 0;
	mov.u32 	%r1, %nctaid.x;
	mov.u32 	%r2, %ctaid.x;
	not.b32 	%r3, %r2;
	add.s32 	%r4, %r1, %r3;
	mov.u32 	%r5, %tid.x;
	st.local.v2.u32 	[%rd2], {%r5, %r2};
	st.local.u32 	[%rd2+8], %r4;
	mov.u64 	%rd3, $str;
	cvta.global.u64 	%rd4, %rd3;
	{ // callseq 0, 0
	.param .b64 param0;
	st.param.b64 	[param0], %rd4;
	.param .b64 param1;
	st.param.b64 	[param1], %rd1;
	.param .b32 retval0;
	call.uni (retval0), 
	vprintf, 
	(
	param0, 
	param1
	);
	ld.param.b32 	%r6, [retval0];
	} // callseq 0
	ret;

}


// ===== COMPILED SASS (sm_100) =====

	.target	sm_100

	.elftype	@"ET_EXEC"


//--------------------- .note.nv.tkinfo           --------------------------
	.section	.note.nv.tkinfo,"",@"SHT_NOTE"
	.sectionflags	@"SHF_NOTE_NV_TKINFO"
	.tkinfo
        /*0018*/ 	.word	0x00000002
        /*0030*/ 	.string	""
        /*0030*/ 	.string	"ptxas"
        /*0030*/ 	.string	"Cuda compilation tools, release 13.0, V13.0.88"
        /*0030*/ 	.string	"Build cuda_13.0.r13.0/compiler.36424714_0"
        /*0030*/ 	.string	"-arch sm_100 -m 64 "



//--------------------- .note.nv.cuinfo           --------------------------
	.section	.note.nv.cuinfo,"",@"SHT_NOTE"
	.sectionflags	@"SHF_NOTE_NV_CUINFO"
        /*0018*/ 	.short	0x0002
        /*001a*/ 	.short	0x0064
        /*001c*/ 	.short	0x0082
	.zero		2


//--------------------- .nv.info                  --------------------------
	.section	.nv.info,"",@"SHT_CUDA_INFO"
	.align	4


	//----- nvinfo : EIATTR_REGCOUNT
	.align		4
        /*0000*/ 	.byte	0x04, 0x2f
        /*0002*/ 	.short	(.L_2 - .L_1)
	.align		4
.L_1:
        /*0004*/ 	.word	index@(_Z22printBlockIndexFromEndv)
        /*0008*/ 	.word	0x00000018


	//----- nvinfo : EIATTR_FRAME_SIZE
	.align		4
.L_2:
        /*000c*/ 	.byte	0x04, 0x11
        /*000e*/ 	.short	(.L_4 - .L_3)
	.align		4
.L_3:
        /*0010*/ 	.word	index@(_Z22printBlockIndexFromEndv)
        /*0014*/ 	.word	0x00000010


	//----- nvinfo : EIATTR_MIN_STACK_SIZE
	.align		4
.L_4:
        /*0018*/ 	.byte	0x04, 0x12
        /*001a*/ 	.short	(.L_6 - .L_5)
	.align		4
.L_5:
        /*001c*/ 	.word	index@(_Z22printBlockIndexFromEndv)
        /*0020*/ 	.word	0x00000010
.L_6:


//--------------------- .nv.compat                --------------------------
	.section	.nv.compat,"",@"SHT_CUDA_COMPAT_INFO"
	.align	4
        /*0000*/ 	.byte	0x02, 0x09, 0x00, 0x00, 0x02, 0x02, 0x01, 0x00, 0x02, 0x05, 0x05, 0x00, 0x03, 0x07, 0x01, 0x01
        /*0010*/ 	.byte	0x02, 0x03, 0x00, 0x00, 0x02, 0x06, 0x01, 0x00, 0x04, 0x0b, 0x08, 0x00, 0x09, 0x00, 0x00, 0x00
        /*0020*/ 	.byte	0x00, 0x00, 0x00, 0x00


//--------------------- .nv.info._Z22printBlockIndexFromEndv --------------------------
	.section	.nv.info._Z22printBlockIndexFromEndv,"",@"SHT_CUDA_INFO"
	.sectionflags	@""
	.align	4


	//----- nvinfo : EIATTR_CUDA_API_VERSION
	.align		4
        /*0000*/ 	.byte	0x04, 0x37
        /*0002*/ 	.short	(.L_8 - .L_7)
.L_7:
        /*0004*/ 	.word	0x00000082


	//----- nvinfo : EIATTR_SPARSE_MMA_MASK
	.align		4
.L_8:
        /*0008*/ 	.byte	0x03, 0x50
        /*000a*/ 	.short	0x0000


	//----- nvinfo : EIATTR_MAXREG_COUNT
	.align		4
        /*000c*/ 	.byte	0x03, 0x1b
        /*000e*/ 	.short	0x00ff


	//----- nvinfo : EIATTR_EXTERNS
	.align		4
        /*0010*/ 	.byte	0x04, 0x0f
        /*0012*/ 	.short	(.L_10 - .L_9)


	//   ....[0]....
	.align		4
.L_9:
        /*0014*/ 	.word	index@(vprintf)


	//----- nvinfo : EIATTR_MERCURY_ISA_VERSION
	.align		4
.L_10:
        /*0018*/ 	.byte	0x03, 0x5f
        /*001a*/ 	.short	0x0101


	//----- nvinfo : EIATTR_VRC_CTA_INIT_COUNT
	.align		4
        /*001c*/ 	.byte	0x02, 0x4a
	.zero		1
	.zero		1


	//----- nvinfo : EIATTR_SYSCALL_OFFSETS
	.align		4
        /*0020*/ 	.byte	0x04, 0x46
        /*0022*/ 	.short	(.L_12 - .L_11)


	//   ....[0]....
.L_11:
        /*0024*/ 	.word	0x00000130


	//----- nvinfo : EIATTR_EXIT_INSTR_OFFSETS
	.align		4
.L_12:
        /*0028*/ 	.byte	0x04, 0x1c
        /*002a*/ 	.short	(.L_14 - .L_13)


	//   ....[0]....
.L_13:
        /*002c*/ 	.word	0x00000140


	//----- nvinfo : EIATTR_SW_WAR
	.align		4
.L_14:
        /*0030*/ 	.byte	0x04, 0x36
        /*0032*/ 	.short	(.L_16 - .L_15)
.L_15:
        /*0034*/ 	.word	0x00000008
.L_16:


//--------------------- .nv.callgraph             --------------------------
	.section	.nv.callgraph,"",@"SHT_CUDA_CALLGRAPH"
	.align	4
	.sectionentsize	8
	.align		4
        /*0000*/ 	.word	0x00000000
	.align		4
        /*0004*/ 	.word	0xffffffff
	.align		4
        /*0008*/ 	.word	index@(_Z22printBlockIndexFromEndv)
	.align		4
        /*000c*/ 	.word	index@(vprintf)
	.align		4
        /*0010*/ 	.word	0x00000000
	.align		4
        /*0014*/ 	.word	0xfffffffe
	.align		4
        /*0018*/ 	.word	0x00000000
	.align		4
        /*001c*/ 	.word	0xfffffffd
	.align		4
        /*0020*/ 	.word	0x00000000
	.align		4
        /*0024*/ 	.word	0xfffffffc


//--------------------- .nv.constant4             --------------------------
	.section	.nv.constant4,"a",@progbits
	.align	8
	.align		8
.nv.constant4:
        /*0000*/ 	.dword	vprintf
	.align		8
        /*0008*/ 	.dword	$str


//--------------------- .text._Z22printBlockIndexFromEndv --------------------------
	.section	.text._Z22printBlockIndexFromEndv,"ax",@progbits
	.align	128
        .global         _Z22printBlockIndexFromEndv
        .type           _Z22printBlockIndexFromEndv,@function
        .size           _Z22printBlockIndexFromEndv,(.L_x_2 - _Z22printBlockIndexFromEndv)
        .other          _Z22printBlockIndexFromEndv,@"STO_CUDA_ENTRY STV_DEFAULT"
_Z22printBlockIndexFromEndv:
.text._Z22printBlockIndexFromEndv:
[----:B------:R-:W0:Y:S01]  /*0000*/  LDC R1, c[0x0][0x37c] ;  /* 0x0000df00ff017b82 */ /* 0x000e220000000800 */
[----:B------:R-:W1:Y:S01]  /*0010*/  S2R R9, SR_CTAID.X ;  /* 0x0000000000097919 */ /* 0x000e620000002500 */
[----:B------:R-:W2:Y:S01]  /*0020*/  LDCU UR5, c[0x0][0x2fc] ;  /* 0x00005f80ff0577ac */ /* 0x000ea20008000800 */
[----:B------:R-:W-:Y:S01]  /*0030*/  MOV R2, 0x0 ;  /* 0x0000000000027802 */ /* 0x000fe20000000f00 */
[----:B0-----:R-:W-:Y:S01]  /*0040*/  VIADD R1, R1, 0xfffffff0 ;  /* 0xfffffff001017836 */ /* 0x001fe20000000000 */
[----:B------:R-:W0:Y:S01]  /*0050*/  S2R R8, SR_TID.X ;  /* 0x0000000000087919 */ /* 0x000e220000002100 */
[----:B------:R-:W3:Y:S03]  /*0060*/  LDCU UR6, c[0x0][0x370] ;  /* 0x00006e00ff0677ac */ /* 0x000ee60008000800 */
[----:B------:R-:W4:Y:S01]  /*0070*/  LDC.64 R2, c[0x4][R2] ;  /* 0x0100000002027b82 */ /* 0x000f220000000a00 */
[----:B------:R-:W5:Y:S02]  /*0080*/  LDCU UR4, c[0x0][0x2f8] ;  /* 0x00005f00ff0477ac */ /* 0x000f640008000800 */
[----:B-----5:R-:W-:-:S04]  /*0090*/  IADD3 R6, P0, PT, R1, UR4, RZ ;  /* 0x0000000401067c10 */ /* 0x020fc8000ff1e0ff */
[----:B--2---:R-:W-:Y:S02]  /*00a0*/  IADD3.X R7, PT, PT, RZ, UR5, RZ, P0, !PT ;  /* 0x00000005ff077c10 */ /* 0x004fe400087fe4ff */
[----:B-1----:R-:W-:Y:S01]  /*00b0*/  LOP3.LUT R0, RZ, R9, RZ, 0x33, !PT ;  /* 0x00000009ff007212 */ /* 0x002fe200078e33ff */
[----:B0-----:R0:W-:Y:S04]  /*00c0*/  STL.64 [R1], R8 ;  /* 0x0000000801007387 */ /* 0x0011e80000100a00 */
[----:B---3--:R-:W-:Y:S01]  /*00d0*/  VIADD R0, R0, UR6 ;  /* 0x0000000600007c36 */ /* 0x008fe20008000000 */
[----:B------:R-:W1:Y:S04]  /*00e0*/  LDCU.64 UR6, c[0x4][0x8] ;  /* 0x01000100ff0677ac */ /* 0x000e680008000a00 */
[----:B------:R0:W-:Y:S01]  /*00f0*/  STL [R1+0x8], R0 ;  /* 0x0000080001007387 */ /* 0x0001e20000100800 */
[----:B-1----:R-:W-:Y:S01]  /*0100*/  MOV R4, UR6 ;  /* 0x0000000600047c02 */ /* 0x002fe20008000f00 */
[----:B0---4-:R-:W-:-:S07]  /*0110*/  IMAD.U32 R5, RZ, RZ, UR7 ;  /* 0x00000007ff057e24 */ /* 0x011fce000f8e00ff */
[----:B------:R-:W-:-:S07]  /*0120*/  LEPC R20, `(.L_x_0) ;  /* 0x000000001014794e */ /* 0x000fce0000000000 */
[----:B------:R-:W-:Y:S05]  /*0130*/  CALL.ABS.NOINC R2 ;  /* 0x0000000002007343 */ /* 0x000fea0003c00000 */
.L_x_0:
[----:B------:R-:W-:Y:S05]  /*0140*/  EXIT ;  /* 0x000000000000794d */ /* 0x000fea0003800000 */
.L_x_1:
[----:B------:R-:W-:-:S00]  /*0150*/  BRA `(.L_x_1) ;  /* 0xfffffffc00fc7947 */ /* 0x000fc0000383ffff */
[----:B------:R-:W-:-:S00]  /*0160*/  NOP ;  /* 0x0000000000007918 */ /* 0x000fc00000000000 */
        /* <DEDUP_REMOVED lines=9> */
.L_x_2:


//--------------------- .nv.global.init           --------------------------
	.section	.nv.global.init,"aw",@progbits
.nv.global.init:
	.type		$str,@object
	.size		$str,(.L_0 - $str)
$str:
        /*0000*/ 	.byte	0x54, 0x68, 0x72, 0x65, 0x61, 0x64, 0x20, 0x25, 0x64, 0x20, 0x69, 0x6e, 0x20, 0x62, 0x6c, 0x6f
        /*0010*/ 	.byte	0x63, 0x6b, 0x20, 0x25, 0x64, 0x20, 0x70, 0x72, 0x69, 0x6e, 0x74, 0x73, 0x20, 0x25, 0x64, 0x0a
        /*0020*/ 	.byte	0x00
.L_0:


//--------------------- .nv.shared.reserved.0     --------------------------
	.section	.nv.shared.reserved.0,"aw",@nobits
	.weak		__nv_reservedSMEM_offset_0_alias
	.size		__nv_reservedSMEM_offset_0_alias, 0, 64
	.other		__nv_reservedSMEM_offset_0_alias,@"STO_CUDA_RESERVED_SHARED STV_DEFAULT"
__nv_reservedSMEM_offset_0_alias:
	.zero		0
	.zero		64


//--------------------- .nv.constant0._Z22printBlockIndexFromEndv --------------------------
	.section	.nv.constant0._Z22printBlockIndexFromEndv,"a",@progbits
	.sectionflags	@""
	.align	4
.nv.constant0._Z22printBlockIndexFromEndv:
	.zero		896


//--------------------- SYMBOLS --------------------------

	.type		.nv.reservedSmem.offset0,@object
	.size		.nv.reservedSmem.offset0,0x4
	.type		vprintf,@function
